//
// Generated by NVIDIA NVVM Compiler
//
// Compiler Build ID: CL-36424714
// Cuda compilation tools, release 13.0, V13.0.88
// Based on NVVM 20.0.0
//

.version 9.0
.target sm_100
.address_size 64

	// .globl	_Z11batch_clockPj

.visible .entry _Z11batch_clockPj(
	.param .u64 .ptr .align 1 _Z11batch_clockPj_param_0
)
{
	.reg .pred 	%p<2>;
	.reg .b32 	%r<2>;
	.reg .b64 	%rd<131>;

	ld.param.u64 	%rd1, [_Z11batch_clockPj_param_0];
	mov.u32 	%r1, %tid.x;
	setp.ne.s32 	%p1, %r1, 0;
	@%p1 bra 	$L__BB0_2;
	cvta.to.global.u64 	%rd130, %rd1;
	// begin inline asm
	mov.u64 	%rd2, %clock64;
	// end inline asm
	// begin inline asm
	mov.u64 	%rd3, %clock64;
	// end inline asm
	// begin inline asm
	mov.u64 	%rd4, %clock64;
	// end inline asm
	// begin inline asm
	mov.u64 	%rd5, %clock64;
	// end inline asm
	// begin inline asm
	mov.u64 	%rd6, %clock64;
	// end inline asm
	// begin inline asm
	mov.u64 	%rd7, %clock64;
	// end inline asm
	// begin inline asm
	mov.u64 	%rd8, %clock64;
	// end inline asm
	// begin inline asm
	mov.u64 	%rd9, %clock64;
	// end inline asm
	// begin inline asm
	mov.u64 	%rd10, %clock64;
	// end inline asm
	// begin inline asm
	mov.u64 	%rd11, %clock64;
	// end inline asm
	// begin inline asm
	mov.u64 	%rd12, %clock64;
	// end inline asm
	// begin inline asm
	mov.u64 	%rd13, %clock64;
	// end inline asm
	// begin inline asm
	mov.u64 	%rd14, %clock64;
	// end inline asm
	// begin inline asm
	mov.u64 	%rd15, %clock64;
	// end inline asm
	// begin inline asm
	mov.u64 	%rd16, %clock64;
	// end inline asm
	// begin inline asm
	mov.u64 	%rd17, %clock64;
	// end inline asm
	st.global.u32 	[%rd130], %rd2;
	st.global.u32 	[%rd130+4], %rd3;
	st.global.u32 	[%rd130+8], %rd4;
	st.global.u32 	[%rd130+12], %rd5;
	st.global.u32 	[%rd130+16], %rd6;
	st.global.u32 	[%rd130+20], %rd7;
	st.global.u32 	[%rd130+24], %rd8;
	st.global.u32 	[%rd130+28], %rd9;
	st.global.u32 	[%rd130+32], %rd10;
	st.global.u32 	[%rd130+36], %rd11;
	st.global.u32 	[%rd130+40], %rd12;
	st.global.u32 	[%rd130+44], %rd13;
	st.global.u32 	[%rd130+48], %rd14;
	st.global.u32 	[%rd130+52], %rd15;
	st.global.u32 	[%rd130+56], %rd16;
	st.global.u32 	[%rd130+60], %rd17;
	// begin inline asm
	mov.u64 	%rd18, %clock64;
	// end inline asm
	// begin inline asm
	mov.u64 	%rd19, %clock64;
	// end inline asm
	// begin inline asm
	mov.u64 	%rd20, %clock64;
	// end inline asm
	// begin inline asm
	mov.u64 	%rd21, %clock64;
	// end inline asm
	// begin inline asm
	mov.u64 	%rd22, %clock64;
	// end inline asm
	// begin inline asm
	mov.u64 	%rd23, %clock64;
	// end inline asm
	// begin inline asm
	mov.u64 	%rd24, %clock64;
	// end inline asm
	// begin inline asm
	mov.u64 	%rd25, %clock64;
	// end inline asm
	// begin inline asm
	mov.u64 	%rd26, %clock64;
	// end inline asm
	// begin inline asm
	mov.u64 	%rd27, %clock64;
	// end inline asm
	// begin inline asm
	mov.u64 	%rd28, %clock64;
	// end inline asm
	// begin inline asm
	mov.u64 	%rd29, %clock64;
	// end inline asm
	// begin inline asm
	mov.u64 	%rd30, %clock64;
	// end inline asm
	// begin inline asm
	mov.u64 	%rd31, %clock64;
	// end inline asm
	// begin inline asm
	mov.u64 	%rd32, %clock64;
	// end inline asm
	// begin inline asm
	mov.u64 	%rd33, %clock64;
	// end inline asm
	st.global.u32 	[%rd130+64], %rd18;
	st.global.u32 	[%rd130+68], %rd19;
	st.global.u32 	[%rd130+72], %rd20;
	st.global.u32 	[%rd130+76], %rd21;
	st.global.u32 	[%rd130+80], %rd22;
	st.global.u32 	[%rd130+84], %rd23;
	st.global.u32 	[%rd130+88], %rd24;
	st.global.u32 	[%rd130+92], %rd25;
	st.global.u32 	[%rd130+96], %rd26;
	st.global.u32 	[%rd130+100], %rd27;
	st.global.u32 	[%rd130+104], %rd28;
	st.global.u32 	[%rd130+108], %rd29;
	st.global.u32 	[%rd130+112], %rd30;
	st.global.u32 	[%rd130+116], %rd31;
	st.global.u32 	[%rd130+120], %rd32;
	st.global.u32 	[%rd130+124], %rd33;
	// begin inline asm
	mov.u64 	%rd34, %clock64;
	// end inline asm
	// begin inline asm
	mov.u64 	%rd35, %clock64;
	// end inline asm
	// begin inline asm
	mov.u64 	%rd36, %clock64;
	// end inline asm
	// begin inline asm
	mov.u64 	%rd37, %clock64;
	// end inline asm
	// begin inline asm
	mov.u64 	%rd38, %clock64;
	// end inline asm
	// begin inline asm
	mov.u64 	%rd39, %clock64;
	// end inline asm
	// begin inline asm
	mov.u64 	%rd40, %clock64;
	// end inline asm
	// begin inline asm
	mov.u64 	%rd41, %clock64;
	// end inline asm
	// begin inline asm
	mov.u64 	%rd42, %clock64;
	// end inline asm
	// begin inline asm
	mov.u64 	%rd43, %clock64;
	// end inline asm
	// begin inline asm
	mov.u64 	%rd44, %clock64;
	// end inline asm
	// begin inline asm
	mov.u64 	%rd45, %clock64;
	// end inline asm
	// begin inline asm
	mov.u64 	%rd46, %clock64;
	// end inline asm
	// begin inline asm
	mov.u64 	%rd47, %clock64;
	// end inline asm
	// begin inline asm
	mov.u64 	%rd48, %clock64;
	// end inline asm
	// begin inline asm
	mov.u64 	%rd49, %clock64;
	// end inline asm
	st.global.u32 	[%rd130+128], %rd34;
	st.global.u32 	[%rd130+132], %rd35;
	st.global.u32 	[%rd130+136], %rd36;
	st.global.u32 	[%rd130+140], %rd37;
	st.global.u32 	[%rd130+144], %rd38;
	st.global.u32 	[%rd130+148], %rd39;
	st.global.u32 	[%rd130+152], %rd40;
	st.global.u32 	[%rd130+156], %rd41;
	st.global.u32 	[%rd130+160], %rd42;
	st.global.u32 	[%rd130+164], %rd43;
	st.global.u32 	[%rd130+168], %rd44;
	st.global.u32 	[%rd130+172], %rd45;
	st.global.u32 	[%rd130+176], %rd46;
	st.global.u32 	[%rd130+180], %rd47;
	st.global.u32 	[%rd130+184], %rd48;
	st.global.u32 	[%rd130+188], %rd49;
	// begin inline asm
	mov.u64 	%rd50, %clock64;
	// end inline asm
	// begin inline asm
	mov.u64 	%rd51, %clock64;
	// end inline asm
	// begin inline asm
	mov.u64 	%rd52, %clock64;
	// end inline asm
	// begin inline asm
	mov.u64 	%rd53, %clock64;
	// end inline asm
	// begin inline asm
	mov.u64 	%rd54, %clock64;
	// end inline asm
	// begin inline asm
	mov.u64 	%rd55, %clock64;
	// end inline asm
	// begin inline asm
	mov.u64 	%rd56, %clock64;
	// end inline asm
	// begin inline asm
	mov.u64 	%rd57, %clock64;
	// end inline asm
	// begin inline asm
	mov.u64 	%rd58, %clock64;
	// end inline asm
	// begin inline asm
	mov.u64 	%rd59, %clock64;
	// end inline asm
	// begin inline asm
	mov.u64 	%rd60, %clock64;
	// end inline asm
	// begin inline asm
	mov.u64 	%rd61, %clock64;
	// end inline asm
	// begin inline asm
	mov.u64 	%rd62, %clock64;
	// end inline asm
	// begin inline asm
	mov.u64 	%rd63, %clock64;
	// end inline asm
	// begin inline asm
	mov.u64 	%rd64, %clock64;
	// end inline asm
	// begin inline asm
	mov.u64 	%rd65, %clock64;
	// end inline asm
	st.global.u32 	[%rd130+192], %rd50;
	st.global.u32 	[%rd130+196], %rd51;
	st.global.u32 	[%rd130+200], %rd52;
	st.global.u32 	[%rd130+204], %rd53;
	st.global.u32 	[%rd130+208], %rd54;
	st.global.u32 	[%rd130+212], %rd55;
	st.global.u32 	[%rd130+216], %rd56;
	st.global.u32 	[%rd130+220], %rd57;
	st.global.u32 	[%rd130+224], %rd58;
	st.global.u32 	[%rd130+228], %rd59;
	st.global.u32 	[%rd130+232], %rd60;
	st.global.u32 	[%rd130+236], %rd61;
	st.global.u32 	[%rd130+240], %rd62;
	st.global.u32 	[%rd130+244], %rd63;
	st.global.u32 	[%rd130+248], %rd64;
	st.global.u32 	[%rd130+252], %rd65;
	// begin inline asm
	mov.u64 	%rd66, %clock64;
	// end inline asm
	// begin inline asm
	mov.u64 	%rd67, %clock64;
	// end inline asm
	// begin inline asm
	mov.u64 	%rd68, %clock64;
	// end inline asm
	// begin inline asm
	mov.u64 	%rd69, %clock64;
	// end inline asm
	// begin inline asm
	mov.u64 	%rd70, %clock64;
	// end inline asm
	// begin inline asm
	mov.u64 	%rd71, %clock64;
	// end inline asm
	// begin inline asm
	mov.u64 	%rd72, %clock64;
	// end inline asm
	// begin inline asm
	mov.u64 	%rd73, %clock64;
	// end inline asm
	// begin inline asm
	mov.u64 	%rd74, %clock64;
	// end inline asm
	// begin inline asm
	mov.u64 	%rd75, %clock64;
	// end inline asm
	// begin inline asm
	mov.u64 	%rd76, %clock64;
	// end inline asm
	// begin inline asm
	mov.u64 	%rd77, %clock64;
	// end inline asm
	// begin inline asm
	mov.u64 	%rd78, %clock64;
	// end inline asm
	// begin inline asm
	mov.u64 	%rd79, %clock64;
	// end inline asm
	// begin inline asm
	mov.u64 	%rd80, %clock64;
	// end inline asm
	// begin inline asm
	mov.u64 	%rd81, %clock64;
	// end inline asm
	st.global.u32 	[%rd130+256], %rd66;
	st.global.u32 	[%rd130+260], %rd67;
	st.global.u32 	[%rd130+264], %rd68;
	st.global.u32 	[%rd130+268], %rd69;
	st.global.u32 	[%rd130+272], %rd70;
	st.global.u32 	[%rd130+276], %rd71;
	st.global.u32 	[%rd130+280], %rd72;
	st.global.u32 	[%rd130+284], %rd73;
	st.global.u32 	[%rd130+288], %rd74;
	st.global.u32 	[%rd130+292], %rd75;
	st.global.u32 	[%rd130+296], %rd76;
	st.global.u32 	[%rd130+300], %rd77;
	st.global.u32 	[%rd130+304], %rd78;
	st.global.u32 	[%rd130+308], %rd79;
	st.global.u32 	[%rd130+312], %rd80;
	st.global.u32 	[%rd130+316], %rd81;
	// begin inline asm
	mov.u64 	%rd82, %clock64;
	// end inline asm
	// begin inline asm
	mov.u64 	%rd83, %clock64;
	// end inline asm
	// begin inline asm
	mov.u64 	%rd84, %clock64;
	// end inline asm
	// begin inline asm
	mov.u64 	%rd85, %clock64;
	// end inline asm
	// begin inline asm
	mov.u64 	%rd86, %clock64;
	// end inline asm
	// begin inline asm
	mov.u64 	%rd87, %clock64;
	// end inline asm
	// begin inline asm
	mov.u64 	%rd88, %clock64;
	// end inline asm
	// begin inline asm
	mov.u64 	%rd89, %clock64;
	// end inline asm
	// begin inline asm
	mov.u64 	%rd90, %clock64;
	// end inline asm
	// begin inline asm
	mov.u64 	%rd91, %clock64;
	// end inline asm
	// begin inline asm
	mov.u64 	%rd92, %clock64;
	// end inline asm
	// begin inline asm
	mov.u64 	%rd93, %clock64;
	// end inline asm
	// begin inline asm
	mov.u64 	%rd94, %clock64;
	// end inline asm
	// begin inline asm
	mov.u64 	%rd95, %clock64;
	// end inline asm
	// begin inline asm
	mov.u64 	%rd96, %clock64;
	// end inline asm
	// begin inline asm
	mov.u64 	%rd97, %clock64;
	// end inline asm
	st.global.u32 	[%rd130+320], %rd82;
	st.global.u32 	[%rd130+324], %rd83;
	st.global.u32 	[%rd130+328], %rd84;
	st.global.u32 	[%rd130+332], %rd85;
	st.global.u32 	[%rd130+336], %rd86;
	st.global.u32 	[%rd130+340], %rd87;
	st.global.u32 	[%rd130+344], %rd88;
	st.global.u32 	[%rd130+348], %rd89;
	st.global.u32 	[%rd130+352], %rd90;
	st.global.u32 	[%rd130+356], %rd91;
	st.global.u32 	[%rd130+360], %rd92;
	st.global.u32 	[%rd130+364], %rd93;
	st.global.u32 	[%rd130+368], %rd94;
	st.global.u32 	[%rd130+372], %rd95;
	st.global.u32 	[%rd130+376], %rd96;
	st.global.u32 	[%rd130+380], %rd97;
	// begin inline asm
	mov.u64 	%rd98, %clock64;
	// end inline asm
	// begin inline asm
	mov.u64 	%rd99, %clock64;
	// end inline asm
	// begin inline asm
	mov.u64 	%rd100, %clock64;
	// end inline asm
	// begin inline asm
	mov.u64 	%rd101, %clock64;
	// end inline asm
	// begin inline asm
	mov.u64 	%rd102, %clock64;
	// end inline asm
	// begin inline asm
	mov.u64 	%rd103, %clock64;
	// end inline asm
	// begin inline asm
	mov.u64 	%rd104, %clock64;
	// end inline asm
	// begin inline asm
	mov.u64 	%rd105, %clock64;
	// end inline asm
	// begin inline asm
	mov.u64 	%rd106, %clock64;
	// end inline asm
	// begin inline asm
	mov.u64 	%rd107, %clock64;
	// end inline asm
	// begin inline asm
	mov.u64 	%rd108, %clock64;
	// end inline asm
	// begin inline asm
	mov.u64 	%rd109, %clock64;
	// end inline asm
	// begin inline asm
	mov.u64 	%rd110, %clock64;
	// end inline asm
	// begin inline asm
	mov.u64 	%rd111, %clock64;
	// end inline asm
	// begin inline asm
	mov.u64 	%rd112, %clock64;
	// end inline asm
	// begin inline asm
	mov.u64 	%rd113, %clock64;
	// end inline asm
	st.global.u32 	[%rd130+384], %rd98;
	st.global.u32 	[%rd130+388], %rd99;
	st.global.u32 	[%rd130+392], %rd100;
	st.global.u32 	[%rd130+396], %rd101;
	st.global.u32 	[%rd130+400], %rd102;
	st.global.u32 	[%rd130+404], %rd103;
	st.global.u32 	[%rd130+408], %rd104;
	st.global.u32 	[%rd130+412], %rd105;
	st.global.u32 	[%rd130+416], %rd106;
	st.global.u32 	[%rd130+420], %rd107;
	st.global.u32 	[%rd130+424], %rd108;
	st.global.u32 	[%rd130+428], %rd109;
	st.global.u32 	[%rd130+432], %rd110;
	st.global.u32 	[%rd130+436], %rd111;
	st.global.u32 	[%rd130+440], %rd112;
	st.global.u32 	[%rd130+444], %rd113;
	// begin inline asm
	mov.u64 	%rd114, %clock64;
	// end inline asm
	// begin inline asm
	mov.u64 	%rd115, %clock64;
	// end inline asm
	// begin inline asm
	mov.u64 	%rd116, %clock64;
	// end inline asm
	// begin inline asm
	mov.u64 	%rd117, %clock64;
	// end inline asm
	// begin inline asm
	mov.u64 	%rd118, %clock64;
	// end inline asm
	// begin inline asm
	mov.u64 	%rd119, %clock64;
	// end inline asm
	// begin inline asm
	mov.u64 	%rd120, %clock64;
	// end inline asm
	// begin inline asm
	mov.u64 	%rd121, %clock64;
	// end inline asm
	// begin inline asm
	mov.u64 	%rd122, %clock64;
	// end inline asm
	// begin inline asm
	mov.u64 	%rd123, %clock64;
	// end inline asm
	// begin inline asm
	mov.u64 	%rd124, %clock64;
	// end inline asm
	// begin inline asm
	mov.u64 	%rd125, %clock64;
	// end inline asm
	// begin inline asm
	mov.u64 	%rd126, %clock64;
	// end inline asm
	// begin inline asm
	mov.u64 	%rd127, %clock64;
	// end inline asm
	// begin inline asm
	mov.u64 	%rd128, %clock64;
	// end inline asm
	// begin inline asm
	mov.u64 	%rd129, %clock64;
	// end inline asm
	st.global.u32 	[%rd130+448], %rd114;
	st.global.u32 	[%rd130+452], %rd115;
	st.global.u32 	[%rd130+456], %rd116;
	st.global.u32 	[%rd130+460], %rd117;
	st.global.u32 	[%rd130+464], %rd118;
	st.global.u32 	[%rd130+468], %rd119;
	st.global.u32 	[%rd130+472], %rd120;
	st.global.u32 	[%rd130+476], %rd121;
	st.global.u32 	[%rd130+480], %rd122;
	st.global.u32 	[%rd130+484], %rd123;
	st.global.u32 	[%rd130+488], %rd124;
	st.global.u32 	[%rd130+492], %rd125;
	st.global.u32 	[%rd130+496], %rd126;
	st.global.u32 	[%rd130+500], %rd127;
	st.global.u32 	[%rd130+504], %rd128;
	st.global.u32 	[%rd130+508], %rd129;
$L__BB0_2:
	ret;

}


// ===== COMPILED SASS (sm_100) =====

	.target	sm_100

	.elftype	@"ET_EXEC"


//--------------------- .note.nv.tkinfo           --------------------------
	.section	.note.nv.tkinfo,"",@"SHT_NOTE"
	.sectionflags	@"SHF_NOTE_NV_TKINFO"
	.tkinfo
        /*0018*/ 	.word	0x00000002
        /*0030*/ 	.string	""
        /*0030*/ 	.string	"ptxas"
        /*0030*/ 	.string	"Cuda compilation tools, release 13.0, V13.0.88"
        /*0030*/ 	.string	"Build cuda_13.0.r13.0/compiler.36424714_0"
        /*0030*/ 	.string	"-arch sm_100 -m 64 "



//--------------------- .note.nv.cuinfo           --------------------------
	.section	.note.nv.cuinfo,"",@"SHT_NOTE"
	.sectionflags	@"SHF_NOTE_NV_CUINFO"
        /*0018*/ 	.short	0x0002
        /*001a*/ 	.short	0x0064
        /*001c*/ 	.short	0x0082
	.zero		2


//--------------------- .nv.info                  --------------------------
	.section	.nv.info,"",@"SHT_CUDA_INFO"
	.align	4


	//----- nvinfo : EIATTR_REGCOUNT
	.align		4
        /*0000*/ 	.byte	0x04, 0x2f
        /*0002*/ 	.short	(.L_1 - .L_0)
	.align		4
.L_0:
        /*0004*/ 	.word	index@(_Z11batch_clockPj)
        /*0008*/ 	.word	0x00000020


	//----- nvinfo : EIATTR_FRAME_SIZE
	.align		4
.L_1:
        /*000c*/ 	.byte	0x04, 0x11
        /*000e*/ 	.short	(.L_3 - .L_2)
	.align		4
.L_2:
        /*0010*/ 	.word	index@(_Z11batch_clockPj)
        /*0014*/ 	.word	0x00000000


	//----- nvinfo : EIATTR_MIN_STACK_SIZE
	.align		4
.L_3:
        /*0018*/ 	.byte	0x04, 0x12
        /*001a*/ 	.short	(.L_5 - .L_4)
	.align		4
.L_4:
        /*001c*/ 	.word	index@(_Z11batch_clockPj)
        /*0020*/ 	.word	0x00000000
.L_5:


//--------------------- .nv.compat                --------------------------
	.section	.nv.compat,"",@"SHT_CUDA_COMPAT_INFO"
	.align	4
        /*0000*/ 	.byte	0x02, 0x09, 0x00, 0x00, 0x02, 0x02, 0x01, 0x00, 0x02, 0x05, 0x05, 0x00, 0x03, 0x07, 0x01, 0x01
        /*0010*/ 	.byte	0x02, 0x03, 0x00, 0x00, 0x02, 0x06, 0x01, 0x00, 0x04, 0x0b, 0x08, 0x00, 0x09, 0x00, 0x00, 0x00
        /*0020*/ 	.byte	0x00, 0x00, 0x00, 0x00


//--------------------- .nv.info._Z11batch_clockPj --------------------------
	.section	.nv.info._Z11batch_clockPj,"",@"SHT_CUDA_INFO"
	.sectionflags	@""
	.align	4


	//----- nvinfo : EIATTR_CUDA_API_VERSION
	.align		4
        /*0000*/ 	.byte	0x04, 0x37
        /*0002*/ 	.short	(.L_7 - .L_6)
.L_6:
        /*0004*/ 	.word	0x00000082


	//----- nvinfo : EIATTR_KPARAM_INFO
	.align		4
.L_7:
        /*0008*/ 	.byte	0x04, 0x17
        /*000a*/ 	.short	(.L_9 - .L_8)
.L_8:
        /*000c*/ 	.word	0x00000000
        /*0010*/ 	.short	0x0000
        /*0012*/ 	.short	0x0000
        /*0014*/ 	.byte	0x00, 0xf5, 0x21, 0x00


	//----- nvinfo : EIATTR_SPARSE_MMA_MASK
	.align		4
.L_9:
        /*0018*/ 	.byte	0x03, 0x50
        /*001a*/ 	.short	0x0000


	//----- nvinfo : EIATTR_MAXREG_COUNT
	.align		4
        /*001c*/ 	.byte	0x03, 0x1b
        /*001e*/ 	.short	0x00ff


	//----- nvinfo : EIATTR_MERCURY_ISA_VERSION
	.align		4
        /*0020*/ 	.byte	0x03, 0x5f
        /*0022*/ 	.short	0x0101


	//----- nvinfo : EIATTR_VRC_CTA_INIT_COUNT
	.align		4
        /*0024*/ 	.byte	0x02, 0x4a
	.zero		1
	.zero		1


	//----- nvinfo : EIATTR_EXIT_INSTR_OFFSETS
	.align		4
        /*0028*/ 	.byte	0x04, 0x1c
        /*002a*/ 	.short	(.L_11 - .L_10)


	//   ....[0]....
.L_10:
        /*002c*/ 	.word	0x00000030


	//   ....[1]....
        /*0030*/ 	.word	0x00001070


	//----- nvinfo : EIATTR_CBANK_PARAM_SIZE
	.align		4
.L_11:
        /*0034*/ 	.byte	0x03, 0x19
        /*0036*/ 	.short	0x0008


	//----- nvinfo : EIATTR_PARAM_CBANK
	.align		4
        /*0038*/ 	.byte	0x04, 0x0a
        /*003a*/ 	.short	(.L_13 - .L_12)
	.align		4
.L_12:
        /*003c*/ 	.word	index@(.nv.constant0._Z11batch_clockPj)
        /*0040*/ 	.short	0x0380
        /*0042*/ 	.short	0x0008


	//----- nvinfo : EIATTR_SW_WAR
	.align		4
.L_13:
        /*0044*/ 	.byte	0x04, 0x36
        /*0046*/ 	.short	(.L_15 - .L_14)
.L_14:
        /*0048*/ 	.word	0x00000008
.L_15:


//--------------------- .nv.callgraph             --------------------------
	.section	.nv.callgraph,"",@"SHT_CUDA_CALLGRAPH"
	.align	4
	.sectionentsize	8
	.align		4
        /*0000*/ 	.word	0x00000000
	.align		4
        /*0004*/ 	.word	0xffffffff
	.align		4
        /*0008*/ 	.word	0x00000000
	.align		4
        /*000c*/ 	.word	0xfffffffe
	.align		4
        /*0010*/ 	.word	0x00000000
	.align		4
        /*0014*/ 	.word	0xfffffffd
	.align		4
        /*0018*/ 	.word	0x00000000
	.align		4
        /*001c*/ 	.word	0xfffffffc


//--------------------- .text._Z11batch_clockPj   --------------------------
	.section	.text._Z11batch_clockPj,"ax",@progbits
	.align	128
        .global         _Z11batch_clockPj
        .type           _Z11batch_clockPj,@function
        .size           _Z11batch_clockPj,(.L_x_1 - _Z11batch_clockPj)
        .other          _Z11batch_clockPj,@"STO_CUDA_ENTRY STV_DEFAULT"
_Z11batch_clockPj:
.text._Z11batch_clockPj:
[----:B------:R-:W-:Y:S01]  /*0000*/  LDC R1, c[0x0][0x37c] ;  /* 0x0000df00ff017b82 */ /* 0x000fe20000000800 */
[----:B------:R-:W0:Y:S02]  /*0010*/  S2R R0, SR_TID.X ;  /* 0x0000000000007919 */ /* 0x000e240000002100 */
[----:B0-----:R-:W-:-:S13]  /*0020*/  ISETP.NE.AND P0, PT, R0, RZ, PT ;  /* 0x000000ff0000720c */ /* 0x001fda0003f05270 */
[----:B------:R-:W-:Y:S05]  /*0030*/  @P0 EXIT ;  /* 0x000000000000094d */ /* 0x000fea0003800000 */
[----:B------:R-:W0:Y:S01]  /*0040*/  LDCU.64 UR4, c[0x0][0x358] ;  /* 0x00006b00ff0477ac */ /* 0x000e220008000a00 */
[----:B------:R-:W-:Y:S01]  /*0050*/  NOP ;  /* 0x0000000000007918 */ /* 0x000fe20000000000 */
[----:B------:R-:W-:Y:S02]  /*0060*/  CS2R.32 R5, SR_CLOCKLO ;  /* 0x0000000000057805 */ /* 0x000fe40000005000 */
[----:B------:R-:W-:Y:S02]  /*0070*/  CS2R.32 R7, SR_CLOCKLO ;  /* 0x0000000000077805 */ /* 0x000fe40000005000 */
[----:B------:R-:W-:Y:S02]  /*0080*/  CS2R.32 R9, SR_CLOCKLO ;  /* 0x0000000000097805 */ /* 0x000fe40000005000 */
[----:B------:R-:W-:Y:S02]  /*0090*/  CS2R.32 R11, SR_CLOCKLO ;  /* 0x00000000000b7805 */ /* 0x000fe40000005000 */
[----:B------:R-:W-:-:S02]  /*00a0*/  CS2R.32 R13, SR_CLOCKLO ;  /* 0x00000000000d7805 */ /* 0x000fc40000005000 */
[----:B------:R-:W-:Y:S02]  /*00b0*/  CS2R.32 R15, SR_CLOCKLO ;  /* 0x00000000000f7805 */ /* 0x000fe40000005000 */
        /* <DEDUP_REMOVED lines=9> */
[----:B------:R-:W-:Y:S01]  /*0150*/  CS2R.32 R6, SR_CLOCKLO ;  /* 0x0000000000067805 */ /* 0x000fe20000005000 */
[----:B------:R-:W0:Y:S02]  /*0160*/  LDC.64 R2, c[0x0][0x380] ;  /* 0x0000e000ff027b82 */ /* 0x000e240000000a00 */
[----:B0-----:R0:W-:Y:S04]  /*0170*/  STG.E desc[UR4][R2.64], R5 ;  /* 0x0000000502007986 */ /* 0x0011e8000c101904 */
[----:B------:R1:W-:Y:S04]  /*0180*/  STG.E desc[UR4][R2.64+0x4], R7 ;  /* 0x0000040702007986 */ /* 0x0003e8000c101904 */
        /* <DEDUP_REMOVED lines=13> */
[----:B------:R5:W-:Y:S01]  /*0260*/  STG.E desc[UR4][R2.64+0x3c], R6 ;  /* 0x00003c0602007986 */ /* 0x000be2000c101904 */
[----:B0-----:R-:W-:-:S02]  /*0270*/  CS2R.32 R5, SR_CLOCKLO ;  /* 0x0000000000057805 */ /* 0x001fc40000005000 */
[----:B-1----:R-:W-:Y:S02]  /*0280*/  CS2R.32 R7, SR_CLOCKLO ;  /* 0x0000000000077805 */ /* 0x002fe40000005000 */
[----:B--2---:R-:W-:Y:S02]  /*0290*/  CS2R.32 R9, SR_CLOCKLO ;  /* 0x0000000000097805 */ /* 0x004fe40000005000 */
[----:B---3--:R-:W-:Y:S02]  /*02a0*/  CS2R.32 R11, SR_CLOCKLO ;  /* 0x00000000000b7805 */ /* 0x008fe40000005000 */
[----:B----4-:R-:W-:Y:S02]  /*02b0*/  CS2R.32 R13, SR_CLOCKLO ;  /* 0x00000000000d7805 */ /* 0x010fe40000005000 */
[----:B-----5:R-:W-:Y:S02]  /*02c0*/  CS2R.32 R15, SR_CLOCKLO ;  /* 0x00000000000f7805 */ /* 0x020fe40000005000 */
        /* <DEDUP_REMOVED lines=9> */
[----:B------:R-:W-:Y:S01]  /*0360*/  CS2R.32 R6, SR_CLOCKLO ;  /* 0x0000000000067805 */ /* 0x000fe20000005000 */
        /* <DEDUP_REMOVED lines=192> */
[----:B------:R-:W-:Y:S04]  /*0f70*/  STG.E desc[UR4][R2.64+0x1c0], R5 ;  /* 0x0001c00502007986 */ /* 0x000fe8000c101904 */
        /* <DEDUP_REMOVED lines=14> */
[----:B------:R-:W-:Y:S01]  /*1060*/  STG.E desc[UR4][R2.64+0x1fc], R6 ;  /* 0x0001fc0602007986 */ /* 0x000fe2000c101904 */
[----:B------:R-:W-:Y:S05]  /*1070*/  EXIT ;  /* 0x000000000000794d */ /* 0x000fea0003800000 */
.L_x_0:
[----:B------:R-:W-:-:S00]  /*1080*/  BRA `(.L_x_0) ;  /* 0xfffffffc00fc7947 */ /* 0x000fc0000383ffff */
[----:B------:R-:W-:-:S00]  /*1090*/  NOP ;  /* 0x0000000000007918 */ /* 0x000fc00000000000 */
        /* <DEDUP_REMOVED lines=14> */
.L_x_1:


//--------------------- .nv.shared.reserved.0     --------------------------
	.section	.nv.shared.reserved.0,"aw",@nobits
	.weak		__nv_reservedSMEM_offset_0_alias
	.size		__nv_reservedSMEM_offset_0_alias, 0, 64
	.other		__nv_reservedSMEM_offset_0_alias,@"STO_CUDA_RESERVED_SHARED STV_DEFAULT"
__nv_reservedSMEM_offset_0_alias:
	.zero		0
	.zero		64


//--------------------- .nv.constant0._Z11batch_clockPj --------------------------
	.section	.nv.constant0._Z11batch_clockPj,"a",@progbits
	.sectionflags	@""
	.align	4
.nv.constant0._Z11batch_clockPj:
	.zero		904


//--------------------- SYMBOLS --------------------------

	.type		.nv.reservedSmem.offset0,@object
	.size		.nv.reservedSmem.offset0,0x4
